//
// Generated by NVIDIA NVVM Compiler
//
// Compiler Build ID: CL-36424714
// Cuda compilation tools, release 13.0, V13.0.88
// Based on NVVM 20.0.0
//

.version 9.0
.target sm_100
.address_size 64

	// .globl	_Z9reductionPiS_
// _ZZ9reductionPiS_E4data has been demoted

.visible .entry _Z9reductionPiS_(
	.param .u64 .ptr .align 1 _Z9reductionPiS__param_0,
	.param .u64 .ptr .align 1 _Z9reductionPiS__param_1
)
{
	.reg .pred 	%p<6>;
	.reg .b32 	%r<17>;
	.reg .b64 	%rd<9>;
	// demoted variable
	.shared .align 4 .b8 _ZZ9reductionPiS_E4data[2048];
	ld.param.u64 	%rd2, [_Z9reductionPiS__param_0];
	ld.param.u64 	%rd1, [_Z9reductionPiS__param_1];
	cvta.to.global.u64 	%rd3, %rd2;
	mov.u32 	%r1, %ctaid.x;
	mov.u32 	%r16, %ntid.x;
	mov.u32 	%r3, %tid.x;
	mad.lo.s32 	%r8, %r1, %r16, %r3;
	mul.wide.s32 	%rd4, %r8, 4;
	add.s64 	%rd5, %rd3, %rd4;
	ld.global.u32 	%r9, [%rd5];
	shl.b32 	%r10, %r3, 2;
	mov.u32 	%r11, _ZZ9reductionPiS_E4data;
	add.s32 	%r4, %r11, %r10;
	st.shared.u32 	[%r4], %r9;
	bar.sync 	0;
	setp.lt.u32 	%p1, %r16, 2;
	@%p1 bra 	$L__BB0_5;
$L__BB0_1:
	mov.u32 	%r5, %r16;
	shr.u32 	%r16, %r5, 1;
	setp.ge.u32 	%p2, %r3, %r16;
	@%p2 bra 	$L__BB0_4;
	ld.shared.u32 	%r12, [%r4];
	shl.b32 	%r13, %r16, 2;
	add.s32 	%r14, %r4, %r13;
	ld.shared.u32 	%r7, [%r14];
	setp.ge.s32 	%p3, %r12, %r7;
	@%p3 bra 	$L__BB0_4;
	st.shared.u32 	[%r4], %r7;
$L__BB0_4:
	bar.sync 	0;
	setp.gt.u32 	%p4, %r5, 3;
	@%p4 bra 	$L__BB0_1;
$L__BB0_5:
	bar.sync 	0;
	setp.ne.s32 	%p5, %r3, 0;
	@%p5 bra 	$L__BB0_7;
	ld.shared.u32 	%r15, [_ZZ9reductionPiS_E4data];
	cvta.to.global.u64 	%rd6, %rd1;
	mul.wide.u32 	%rd7, %r1, 4;
	add.s64 	%rd8, %rd6, %rd7;
	st.global.u32 	[%rd8], %r15;
$L__BB0_7:
	ret;

}


// ===== COMPILED SASS (sm_100) =====

	.target	sm_100

	.elftype	@"ET_EXEC"


//--------------------- .note.nv.tkinfo           --------------------------
	.section	.note.nv.tkinfo,"",@"SHT_NOTE"
	.sectionflags	@"SHF_NOTE_NV_TKINFO"
	.tkinfo
        /*0018*/ 	.word	0x00000002
        /*0030*/ 	.string	""
        /*0030*/ 	.string	"ptxas"
        /*0030*/ 	.string	"Cuda compilation tools, release 13.0, V13.0.88"
        /*0030*/ 	.string	"Build cuda_13.0.r13.0/compiler.36424714_0"
        /*0030*/ 	.string	"-arch sm_100 -m 64 "



//--------------------- .note.nv.cuinfo           --------------------------
	.section	.note.nv.cuinfo,"",@"SHT_NOTE"
	.sectionflags	@"SHF_NOTE_NV_CUINFO"
        /*0018*/ 	.short	0x0002
        /*001a*/ 	.short	0x0064
        /*001c*/ 	.short	0x0082
	.zero		2


//--------------------- .nv.info                  --------------------------
	.section	.nv.info,"",@"SHT_CUDA_INFO"
	.align	4


	//----- nvinfo : EIATTR_REGCOUNT
	.align		4
        /*0000*/ 	.byte	0x04, 0x2f
        /*0002*/ 	.short	(.L_1 - .L_0)
	.align		4
.L_0:
        /*0004*/ 	.word	index@(_Z9reductionPiS_)
        /*0008*/ 	.word	0x0000000a


	//----- nvinfo : EIATTR_FRAME_SIZE
	.align		4
.L_1:
        /*000c*/ 	.byte	0x04, 0x11
        /*000e*/ 	.short	(.L_3 - .L_2)
	.align		4
.L_2:
        /*0010*/ 	.word	index@(_Z9reductionPiS_)
        /*0014*/ 	.word	0x00000000


	//----- nvinfo : EIATTR_MIN_STACK_SIZE
	.align		4
.L_3:
        /*0018*/ 	.byte	0x04, 0x12
        /*001a*/ 	.short	(.L_5 - .L_4)
	.align		4
.L_4:
        /*001c*/ 	.word	index@(_Z9reductionPiS_)
        /*0020*/ 	.word	0x00000000
.L_5:


//--------------------- .nv.compat                --------------------------
	.section	.nv.compat,"",@"SHT_CUDA_COMPAT_INFO"
	.align	4
        /*0000*/ 	.byte	0x02, 0x09, 0x00, 0x00, 0x02, 0x02, 0x01, 0x00, 0x02, 0x05, 0x05, 0x00, 0x03, 0x07, 0x01, 0x01
        /*0010*/ 	.byte	0x02, 0x03, 0x00, 0x00, 0x02, 0x06, 0x01, 0x00, 0x04, 0x0b, 0x08, 0x00, 0x09, 0x00, 0x00, 0x00
        /*0020*/ 	.byte	0x00, 0x00, 0x00, 0x00


//--------------------- .nv.info._Z9reductionPiS_ --------------------------
	.section	.nv.info._Z9reductionPiS_,"",@"SHT_CUDA_INFO"
	.sectionflags	@""
	.align	4


	//----- nvinfo : EIATTR_CUDA_API_VERSION
	.align		4
        /*0000*/ 	.byte	0x04, 0x37
        /*0002*/ 	.short	(.L_7 - .L_6)
.L_6:
        /*0004*/ 	.word	0x00000082


	//----- nvinfo : EIATTR_KPARAM_INFO
	.align		4
.L_7:
        /*0008*/ 	.byte	0x04, 0x17
        /*000a*/ 	.short	(.L_9 - .L_8)
.L_8:
        /*000c*/ 	.word	0x00000000
        /*0010*/ 	.short	0x0001
        /*0012*/ 	.short	0x0008
        /*0014*/ 	.byte	0x00, 0xf5, 0x21, 0x00


	//----- nvinfo : EIATTR_KPARAM_INFO
	.align		4
.L_9:
        /*0018*/ 	.byte	0x04, 0x17
        /*001a*/ 	.short	(.L_11 - .L_10)
.L_10:
        /*001c*/ 	.word	0x00000000
        /*0020*/ 	.short	0x0000
        /*0022*/ 	.short	0x0000
        /*0024*/ 	.byte	0x00, 0xf5, 0x21, 0x00


	//----- nvinfo : EIATTR_SPARSE_MMA_MASK
	.align		4
.L_11:
        /*0028*/ 	.byte	0x03, 0x50
        /*002a*/ 	.short	0x0000


	//----- nvinfo : EIATTR_MAXREG_COUNT
	.align		4
        /*002c*/ 	.byte	0x03, 0x1b
        /*002e*/ 	.short	0x00ff


	//----- nvinfo : EIATTR_NUM_BARRIERS
	.align		4
        /*0030*/ 	.byte	0x02, 0x4c
        /*0032*/ 	.byte	0x01
	.zero		1


	//----- nvinfo : EIATTR_MERCURY_ISA_VERSION
	.align		4
        /*0034*/ 	.byte	0x03, 0x5f
        /*0036*/ 	.short	0x0101


	//----- nvinfo : EIATTR_VRC_CTA_INIT_COUNT
	.align		4
        /*0038*/ 	.byte	0x02, 0x4a
	.zero		1
	.zero		1


	//----- nvinfo : EIATTR_EXIT_INSTR_OFFSETS
	.align		4
        /*003c*/ 	.byte	0x04, 0x1c
        /*003e*/ 	.short	(.L_13 - .L_12)


	//   ....[0]....
.L_12:
        /*0040*/ 	.word	0x00000220


	//   ....[1]....
        /*0044*/ 	.word	0x000002a0


	//----- nvinfo : EIATTR_CRS_STACK_SIZE
	.align		4
.L_13:
        /*0048*/ 	.byte	0x04, 0x1e
        /*004a*/ 	.short	(.L_15 - .L_14)
.L_14:
        /*004c*/ 	.word	0x00000000


	//----- nvinfo : EIATTR_CBANK_PARAM_SIZE
	.align		4
.L_15:
        /*0050*/ 	.byte	0x03, 0x19
        /*0052*/ 	.short	0x0010


	//----- nvinfo : EIATTR_PARAM_CBANK
	.align		4
        /*0054*/ 	.byte	0x04, 0x0a
        /*0056*/ 	.short	(.L_17 - .L_16)
	.align		4
.L_16:
        /*0058*/ 	.word	index@(.nv.constant0._Z9reductionPiS_)
        /*005c*/ 	.short	0x0380
        /*005e*/ 	.short	0x0010


	//----- nvinfo : EIATTR_SW_WAR
	.align		4
.L_17:
        /*0060*/ 	.byte	0x04, 0x36
        /*0062*/ 	.short	(.L_19 - .L_18)
.L_18:
        /*0064*/ 	.word	0x00000008
.L_19:


//--------------------- .nv.callgraph             --------------------------
	.section	.nv.callgraph,"",@"SHT_CUDA_CALLGRAPH"
	.align	4
	.sectionentsize	8
	.align		4
        /*0000*/ 	.word	0x00000000
	.align		4
        /*0004*/ 	.word	0xffffffff
	.align		4
        /*0008*/ 	.word	0x00000000
	.align		4
        /*000c*/ 	.word	0xfffffffe
	.align		4
        /*0010*/ 	.word	0x00000000
	.align		4
        /*0014*/ 	.word	0xfffffffd
	.align		4
        /*0018*/ 	.word	0x00000000
	.align		4
        /*001c*/ 	.word	0xfffffffc


//--------------------- .text._Z9reductionPiS_    --------------------------
	.section	.text._Z9reductionPiS_,"ax",@progbits
	.align	128
        .global         _Z9reductionPiS_
        .type           _Z9reductionPiS_,@function
        .size           _Z9reductionPiS_,(.L_x_5 - _Z9reductionPiS_)
        .other          _Z9reductionPiS_,@"STO_CUDA_ENTRY STV_DEFAULT"
_Z9reductionPiS_:
.text._Z9reductionPiS_:
[----:B------:R-:W-:Y:S01]  /*0000*/  LDC R1, c[0x0][0x37c] ;  /* 0x0000df00ff017b82 */ /* 0x000fe20000000800 */
[----:B------:R-:W0:Y:S07]  /*0010*/  S2R R7, SR_CTAID.X ;  /* 0x0000000000077919 */ /* 0x000e2e0000002500 */
[----:B------:R-:W1:Y:S01]  /*0020*/  LDC.64 R2, c[0x0][0x380] ;  /* 0x0000e000ff027b82 */ /* 0x000e620000000a00 */
[----:B------:R-:W0:Y:S01]  /*0030*/  LDCU UR8, c[0x0][0x360] ;  /* 0x00006c00ff0877ac */ /* 0x000e220008000800 */
[----:B------:R-:W0:Y:S01]  /*0040*/  S2R R4, SR_TID.X ;  /* 0x0000000000047919 */ /* 0x000e220000002100 */
[----:B------:R-:W2:Y:S01]  /*0050*/  LDCU.64 UR6, c[0x0][0x358] ;  /* 0x00006b00ff0677ac */ /* 0x000ea20008000a00 */
[----:B0-----:R-:W-:-:S04]  /*0060*/  IMAD R5, R7, UR8, R4 ;  /* 0x0000000807057c24 */ /* 0x001fc8000f8e0204 */
[----:B-1----:R-:W-:-:S06]  /*0070*/  IMAD.WIDE R2, R5, 0x4, R2 ;  /* 0x0000000405027825 */ /* 0x002fcc00078e0202 */
[----:B--2---:R-:W2:Y:S01]  /*0080*/  LDG.E R2, desc[UR6][R2.64] ;  /* 0x0000000602027981 */ /* 0x004ea2000c1e1900 */
[----:B------:R-:W0:Y:S01]  /*0090*/  S2UR UR5, SR_CgaCtaId ;  /* 0x00000000000579c3 */ /* 0x000e220000008800 */
[----:B------:R-:W-:Y:S01]  /*00a0*/  UMOV UR4, 0x400 ;  /* 0x0000040000047882 */ /* 0x000fe20000000000 */
[----:B------:R-:W-:Y:S02]  /*00b0*/  UISETP.GE.U32.AND UP0, UPT, UR8, 0x2, UPT ;  /* 0x000000020800788c */ /* 0x000fe4000bf06070 */
[----:B0-----:R-:W-:-:S06]  /*00c0*/  ULEA UR4, UR5, UR4, 0x18 ;  /* 0x0000000405047291 */ /* 0x001fcc000f8ec0ff */
[----:B------:R-:W-:-:S05]  /*00d0*/  LEA R5, R4, UR4, 0x2 ;  /* 0x0000000404057c11 */ /* 0x000fca000f8e10ff */
[----:B--2---:R0:W-:Y:S01]  /*00e0*/  STS [R5], R2 ;  /* 0x0000000205007388 */ /* 0x0041e20000000800 */
[----:B------:R-:W-:Y:S06]  /*00f0*/  BAR.SYNC.DEFER_BLOCKING 0x0 ;  /* 0x0000000000007b1d */ /* 0x000fec0000010000 */
[----:B------:R-:W-:Y:S05]  /*0100*/  BRA.U !UP0, `(.L_x_0) ;  /* 0x00000001083c7547 */ /* 0x000fea000b800000 */
[----:B------:R-:W-:-:S07]  /*0110*/  IMAD.U32 R0, RZ, RZ, UR8 ;  /* 0x00000008ff007e24 */ /* 0x000fce000f8e00ff */
.L_x_3:
[--C-:B------:R-:W-:Y:S01]  /*0120*/  IMAD.MOV.U32 R6, RZ, RZ, R0.reuse ;  /* 0x000000ffff067224 */ /* 0x100fe200078e0000 */
[----:B------:R-:W-:Y:S01]  /*0130*/  SHF.R.U32.HI R0, RZ, 0x1, R0 ;  /* 0x00000001ff007819 */ /* 0x000fe20000011600 */
[----:B------:R-:W-:Y:S03]  /*0140*/  BSSY.RECONVERGENT B0, `(.L_x_1) ;  /* 0x0000008000007945 */ /* 0x000fe60003800200 */
[----:B------:R-:W-:-:S13]  /*0150*/  ISETP.GE.U32.AND P0, PT, R4, R0, PT ;  /* 0x000000000400720c */ /* 0x000fda0003f06070 */
[----:B-1----:R-:W-:Y:S05]  /*0160*/  @P0 BRA `(.L_x_2) ;  /* 0x0000000000140947 */ /* 0x002fea0003800000 */
[----:B------:R-:W-:Y:S01]  /*0170*/  IMAD R3, R0, 0x4, R5 ;  /* 0x0000000400037824 */ /* 0x000fe200078e0205 */
[----:B0-----:R-:W-:Y:S05]  /*0180*/  LDS R2, [R5] ;  /* 0x0000000005027984 */ /* 0x001fea0000000800 */
[----:B------:R-:W0:Y:S02]  /*0190*/  LDS R3, [R3] ;  /* 0x0000000003037984 */ /* 0x000e240000000800 */
[----:B0-----:R-:W-:-:S13]  /*01a0*/  ISETP.GE.AND P0, PT, R2, R3, PT ;  /* 0x000000030200720c */ /* 0x001fda0003f06270 */
[----:B------:R1:W-:Y:S02]  /*01b0*/  @!P0 STS [R5], R3 ;  /* 0x0000000305008388 */ /* 0x0003e40000000800 */
.L_x_2:
[----:B------:R-:W-:Y:S05]  /*01c0*/  BSYNC.RECONVERGENT B0 ;  /* 0x0000000000007941 */ /* 0x000fea0003800200 */
.L_x_1:
[----:B------:R-:W-:Y:S01]  /*01d0*/  BAR.SYNC.DEFER_BLOCKING 0x0 ;  /* 0x0000000000007b1d */ /* 0x000fe20000010000 */
[----:B------:R-:W-:-:S13]  /*01e0*/  ISETP.GT.U32.AND P0, PT, R6, 0x3, PT ;  /* 0x000000030600780c */ /* 0x000fda0003f04070 */
[----:B------:R-:W-:Y:S05]  /*01f0*/  @P0 BRA `(.L_x_3) ;  /* 0xfffffffc00c80947 */ /* 0x000fea000383ffff */
.L_x_0:
[----:B------:R-:W-:Y:S01]  /*0200*/  BAR.SYNC.DEFER_BLOCKING 0x0 ;  /* 0x0000000000007b1d */ /* 0x000fe20000010000 */
[----:B------:R-:W-:-:S13]  /*0210*/  ISETP.NE.AND P0, PT, R4, RZ, PT ;  /* 0x000000ff0400720c */ /* 0x000fda0003f05270 */
[----:B------:R-:W-:Y:S05]  /*0220*/  @P0 EXIT ;  /* 0x000000000000094d */ /* 0x000fea0003800000 */
[----:B------:R-:W2:Y:S01]  /*0230*/  S2UR UR5, SR_CgaCtaId ;  /* 0x00000000000579c3 */ /* 0x000ea20000008800 */
[----:B------:R-:W-:-:S07]  /*0240*/  UMOV UR4, 0x400 ;  /* 0x0000040000047882 */ /* 0x000fce0000000000 */
[----:B01----:R-:W0:Y:S01]  /*0250*/  LDC.64 R2, c[0x0][0x388] ;  /* 0x0000e200ff027b82 */ /* 0x003e220000000a00 */
[----:B--2---:R-:W-:Y:S01]  /*0260*/  ULEA UR4, UR5, UR4, 0x18 ;  /* 0x0000000405047291 */ /* 0x004fe2000f8ec0ff */
[----:B0-----:R-:W-:-:S08]  /*0270*/  IMAD.WIDE.U32 R2, R7, 0x4, R2 ;  /* 0x0000000407027825 */ /* 0x001fd000078e0002 */
[----:B------:R-:W0:Y:S04]  /*0280*/  LDS R5, [UR4] ;  /* 0x00000004ff057984 */ /* 0x000e280008000800 */
[----:B0-----:R-:W-:Y:S01]  /*0290*/  STG.E desc[UR6][R2.64], R5 ;  /* 0x0000000502007986 */ /* 0x001fe2000c101906 */
[----:B------:R-:W-:Y:S05]  /*02a0*/  EXIT ;  /* 0x000000000000794d */ /* 0x000fea0003800000 */
.L_x_4:
[----:B------:R-:W-:-:S00]  /*02b0*/  BRA `(.L_x_4) ;  /* 0xfffffffc00fc7947 */ /* 0x000fc0000383ffff */
[----:B------:R-:W-:-:S00]  /*02c0*/  NOP ;  /* 0x0000000000007918 */ /* 0x000fc00000000000 */
        /* <DEDUP_REMOVED lines=11> */
.L_x_5:


//--------------------- .nv.shared._Z9reductionPiS_ --------------------------
	.section	.nv.shared._Z9reductionPiS_,"aw",@nobits
	.sectionflags	@""
	.align	4
.nv.shared._Z9reductionPiS_:
	.zero		3072


//--------------------- .nv.shared.reserved.0     --------------------------
	.section	.nv.shared.reserved.0,"aw",@nobits
	.weak		__nv_reservedSMEM_offset_0_alias
	.size		__nv_reservedSMEM_offset_0_alias, 0, 64
	.other		__nv_reservedSMEM_offset_0_alias,@"STO_CUDA_RESERVED_SHARED STV_DEFAULT"
__nv_reservedSMEM_offset_0_alias:
	.zero		0
	.zero		64


//--------------------- .nv.constant0._Z9reductionPiS_ --------------------------
	.section	.nv.constant0._Z9reductionPiS_,"a",@progbits
	.sectionflags	@""
	.align	4
.nv.constant0._Z9reductionPiS_:
	.zero		912


//--------------------- SYMBOLS --------------------------

	.type		.nv.reservedSmem.offset0,@object
	.size		.nv.reservedSmem.offset0,0x4
	.type		.nv.reservedSmem.cap,@object
	.size		.nv.reservedSmem.cap,0x4
